//
// Generated by NVIDIA NVVM Compiler
//
// Compiler Build ID: CL-36424714
// Cuda compilation tools, release 13.0, V13.0.88
// Based on NVVM 20.0.0
//

.version 9.0
.target sm_100
.address_size 64

	// .globl	_Z11iterateLiveiPiS_

.visible .entry _Z11iterateLiveiPiS_(
	.param .u32 _Z11iterateLiveiPiS__param_0,
	.param .u64 .ptr .align 1 _Z11iterateLiveiPiS__param_1,
	.param .u64 .ptr .align 1 _Z11iterateLiveiPiS__param_2
)
{
	.reg .pred 	%p<12>;
	.reg .b32 	%r<36>;
	.reg .b64 	%rd<27>;

	ld.param.u32 	%r4, [_Z11iterateLiveiPiS__param_0];
	ld.param.u64 	%rd3, [_Z11iterateLiveiPiS__param_1];
	ld.param.u64 	%rd4, [_Z11iterateLiveiPiS__param_2];
	cvta.to.global.u64 	%rd1, %rd4;
	mov.u32 	%r5, %ntid.y;
	mov.u32 	%r6, %ctaid.y;
	mov.u32 	%r7, %tid.y;
	mad.lo.s32 	%r8, %r5, %r6, %r7;
	mov.u32 	%r9, %ntid.x;
	mov.u32 	%r10, %ctaid.x;
	mov.u32 	%r11, %tid.x;
	mad.lo.s32 	%r12, %r9, %r10, %r11;
	add.s32 	%r13, %r12, 1;
	add.s32 	%r14, %r4, 2;
	mad.lo.s32 	%r15, %r14, %r8, %r14;
	add.s32 	%r1, %r15, %r13;
	setp.ge.s32 	%p1, %r8, %r4;
	setp.gt.s32 	%p2, %r13, %r4;
	or.pred  	%p3, %p1, %p2;
	@%p3 bra 	$L__BB0_12;
	cvta.to.global.u64 	%rd5, %rd3;
	cvt.s64.s32 	%rd2, %r1;
	cvt.s64.s32 	%rd6, %r4;
	add.s64 	%rd7, %rd2, %rd6;
	shl.b64 	%rd8, %rd7, 2;
	add.s64 	%rd9, %rd5, %rd8;
	ld.global.u32 	%r16, [%rd9+8];
	sub.s64 	%rd10, %rd2, %rd6;
	shl.b64 	%rd11, %rd10, 2;
	add.s64 	%rd12, %rd5, %rd11;
	ld.global.u32 	%r17, [%rd12+-8];
	add.s32 	%r18, %r17, %r16;
	mul.wide.s32 	%rd13, %r4, 4;
	add.s64 	%rd14, %rd12, %rd13;
	ld.global.u32 	%r19, [%rd14+4];
	add.s32 	%r20, %r18, %r19;
	ld.global.u32 	%r21, [%rd14+-4];
	add.s32 	%r22, %r20, %r21;
	ld.global.u32 	%r23, [%rd9+12];
	add.s32 	%r24, %r22, %r23;
	ld.global.u32 	%r25, [%rd12+-12];
	add.s32 	%r26, %r24, %r25;
	xor.b64  	%rd15, %rd13, -4;
	add.s64 	%rd16, %rd14, %rd15;
	ld.global.u32 	%r27, [%rd16];
	add.s32 	%r28, %r26, %r27;
	ld.global.u32 	%r29, [%rd9+4];
	add.s32 	%r30, %r28, %r29;
	ld.global.u32 	%r3, [%rd14];
	setp.ne.s32 	%p4, %r3, 1;
	setp.gt.s32 	%p5, %r30, 1;
	or.pred  	%p6, %p4, %p5;
	@%p6 bra 	$L__BB0_3;
	shl.b64 	%rd25, %rd2, 2;
	add.s64 	%rd26, %rd1, %rd25;
	mov.b32 	%r35, 0;
	st.global.u32 	[%rd26], %r35;
	bra.uni 	$L__BB0_12;
$L__BB0_3:
	setp.eq.s32 	%p7, %r3, 0;
	@%p7 bra 	$L__BB0_9;
	setp.ne.s32 	%p8, %r3, 1;
	@%p8 bra 	$L__BB0_11;
	and.b32  	%r32, %r30, -2;
	setp.ne.s32 	%p10, %r32, 2;
	@%p10 bra 	$L__BB0_7;
	shl.b64 	%rd21, %rd2, 2;
	add.s64 	%rd22, %rd1, %rd21;
	mov.b32 	%r34, 1;
	st.global.u32 	[%rd22], %r34;
	bra.uni 	$L__BB0_12;
$L__BB0_7:
	setp.lt.s32 	%p11, %r30, 4;
	@%p11 bra 	$L__BB0_11;
	shl.b64 	%rd19, %rd2, 2;
	add.s64 	%rd20, %rd1, %rd19;
	mov.b32 	%r33, 0;
	st.global.u32 	[%rd20], %r33;
	bra.uni 	$L__BB0_12;
$L__BB0_9:
	setp.ne.s32 	%p9, %r30, 3;
	@%p9 bra 	$L__BB0_11;
	shl.b64 	%rd17, %rd2, 2;
	add.s64 	%rd18, %rd1, %rd17;
	mov.b32 	%r31, 1;
	st.global.u32 	[%rd18], %r31;
	bra.uni 	$L__BB0_12;
$L__BB0_11:
	shl.b64 	%rd23, %rd2, 2;
	add.s64 	%rd24, %rd1, %rd23;
	st.global.u32 	[%rd24], %r3;
$L__BB0_12:
	ret;

}


// ===== COMPILED SASS (sm_100) =====

	.target	sm_100

	.elftype	@"ET_EXEC"


//--------------------- .note.nv.tkinfo           --------------------------
	.section	.note.nv.tkinfo,"",@"SHT_NOTE"
	.sectionflags	@"SHF_NOTE_NV_TKINFO"
	.tkinfo
        /*0018*/ 	.word	0x00000002
        /*0030*/ 	.string	""
        /*0030*/ 	.string	"ptxas"
        /*0030*/ 	.string	"Cuda compilation tools, release 13.0, V13.0.88"
        /*0030*/ 	.string	"Build cuda_13.0.r13.0/compiler.36424714_0"
        /*0030*/ 	.string	"-arch sm_100 -m 64 "



//--------------------- .note.nv.cuinfo           --------------------------
	.section	.note.nv.cuinfo,"",@"SHT_NOTE"
	.sectionflags	@"SHF_NOTE_NV_CUINFO"
        /*0018*/ 	.short	0x0002
        /*001a*/ 	.short	0x0064
        /*001c*/ 	.short	0x0082
	.zero		2


//--------------------- .nv.info                  --------------------------
	.section	.nv.info,"",@"SHT_CUDA_INFO"
	.align	4


	//----- nvinfo : EIATTR_REGCOUNT
	.align		4
        /*0000*/ 	.byte	0x04, 0x2f
        /*0002*/ 	.short	(.L_1 - .L_0)
	.align		4
.L_0:
        /*0004*/ 	.word	index@(_Z11iterateLiveiPiS_)
        /*0008*/ 	.word	0x00000016


	//----- nvinfo : EIATTR_FRAME_SIZE
	.align		4
.L_1:
        /*000c*/ 	.byte	0x04, 0x11
        /*000e*/ 	.short	(.L_3 - .L_2)
	.align		4
.L_2:
        /*0010*/ 	.word	index@(_Z11iterateLiveiPiS_)
        /*0014*/ 	.word	0x00000000


	//----- nvinfo : EIATTR_MIN_STACK_SIZE
	.align		4
.L_3:
        /*0018*/ 	.byte	0x04, 0x12
        /*001a*/ 	.short	(.L_5 - .L_4)
	.align		4
.L_4:
        /*001c*/ 	.word	index@(_Z11iterateLiveiPiS_)
        /*0020*/ 	.word	0x00000000
.L_5:


//--------------------- .nv.compat                --------------------------
	.section	.nv.compat,"",@"SHT_CUDA_COMPAT_INFO"
	.align	4
        /*0000*/ 	.byte	0x02, 0x09, 0x00, 0x00, 0x02, 0x02, 0x01, 0x00, 0x02, 0x05, 0x05, 0x00, 0x03, 0x07, 0x01, 0x01
        /*0010*/ 	.byte	0x02, 0x03, 0x00, 0x00, 0x02, 0x06, 0x01, 0x00, 0x04, 0x0b, 0x08, 0x00, 0x09, 0x00, 0x00, 0x00
        /*0020*/ 	.byte	0x00, 0x00, 0x00, 0x00


//--------------------- .nv.info._Z11iterateLiveiPiS_ --------------------------
	.section	.nv.info._Z11iterateLiveiPiS_,"",@"SHT_CUDA_INFO"
	.sectionflags	@""
	.align	4


	//----- nvinfo : EIATTR_CUDA_API_VERSION
	.align		4
        /*0000*/ 	.byte	0x04, 0x37
        /*0002*/ 	.short	(.L_7 - .L_6)
.L_6:
        /*0004*/ 	.word	0x00000082


	//----- nvinfo : EIATTR_KPARAM_INFO
	.align		4
.L_7:
        /*0008*/ 	.byte	0x04, 0x17
        /*000a*/ 	.short	(.L_9 - .L_8)
.L_8:
        /*000c*/ 	.word	0x00000000
        /*0010*/ 	.short	0x0002
        /*0012*/ 	.short	0x0010
        /*0014*/ 	.byte	0x00, 0xf5, 0x21, 0x00


	//----- nvinfo : EIATTR_KPARAM_INFO
	.align		4
.L_9:
        /*0018*/ 	.byte	0x04, 0x17
        /*001a*/ 	.short	(.L_11 - .L_10)
.L_10:
        /*001c*/ 	.word	0x00000000
        /*0020*/ 	.short	0x0001
        /*0022*/ 	.short	0x0008
        /*0024*/ 	.byte	0x00, 0xf5, 0x21, 0x00


	//----- nvinfo : EIATTR_KPARAM_INFO
	.align		4
.L_11:
        /*0028*/ 	.byte	0x04, 0x17
        /*002a*/ 	.short	(.L_13 - .L_12)
.L_12:
        /*002c*/ 	.word	0x00000000
        /*0030*/ 	.short	0x0000
        /*0032*/ 	.short	0x0000
        /*0034*/ 	.byte	0x00, 0xf0, 0x11, 0x00


	//----- nvinfo : EIATTR_SPARSE_MMA_MASK
	.align		4
.L_13:
        /*0038*/ 	.byte	0x03, 0x50
        /*003a*/ 	.short	0x0000


	//----- nvinfo : EIATTR_MAXREG_COUNT
	.align		4
        /*003c*/ 	.byte	0x03, 0x1b
        /*003e*/ 	.short	0x00ff


	//----- nvinfo : EIATTR_MERCURY_ISA_VERSION
	.align		4
        /*0040*/ 	.byte	0x03, 0x5f
        /*0042*/ 	.short	0x0101


	//----- nvinfo : EIATTR_VRC_CTA_INIT_COUNT
	.align		4
        /*0044*/ 	.byte	0x02, 0x4a
	.zero		1
	.zero		1


	//----- nvinfo : EIATTR_EXIT_INSTR_OFFSETS
	.align		4
        /*0048*/ 	.byte	0x04, 0x1c
        /*004a*/ 	.short	(.L_15 - .L_14)


	//   ....[0]....
.L_14:
        /*004c*/ 	.word	0x000000e0


	//   ....[1]....
        /*0050*/ 	.word	0x00000370


	//   ....[2]....
        /*0054*/ 	.word	0x00000440


	//   ....[3]....
        /*0058*/ 	.word	0x000004b0


	//   ....[4]....
        /*005c*/ 	.word	0x00000520


	//   ....[5]....
        /*0060*/ 	.word	0x00000580


	//----- nvinfo : EIATTR_CRS_STACK_SIZE
	.align		4
.L_15:
        /*0064*/ 	.byte	0x04, 0x1e
        /*0066*/ 	.short	(.L_17 - .L_16)
.L_16:
        /*0068*/ 	.word	0x00000000


	//----- nvinfo : EIATTR_CBANK_PARAM_SIZE
	.align		4
.L_17:
        /*006c*/ 	.byte	0x03, 0x19
        /*006e*/ 	.short	0x0018


	//----- nvinfo : EIATTR_PARAM_CBANK
	.align		4
        /*0070*/ 	.byte	0x04, 0x0a
        /*0072*/ 	.short	(.L_19 - .L_18)
	.align		4
.L_18:
        /*0074*/ 	.word	index@(.nv.constant0._Z11iterateLiveiPiS_)
        /*0078*/ 	.short	0x0380
        /*007a*/ 	.short	0x0018


	//----- nvinfo : EIATTR_SW_WAR
	.align		4
.L_19:
        /*007c*/ 	.byte	0x04, 0x36
        /*007e*/ 	.short	(.L_21 - .L_20)
.L_20:
        /*0080*/ 	.word	0x00000008
.L_21:


//--------------------- .nv.callgraph             --------------------------
	.section	.nv.callgraph,"",@"SHT_CUDA_CALLGRAPH"
	.align	4
	.sectionentsize	8
	.align		4
        /*0000*/ 	.word	0x00000000
	.align		4
        /*0004*/ 	.word	0xffffffff
	.align		4
        /*0008*/ 	.word	0x00000000
	.align		4
        /*000c*/ 	.word	0xfffffffe
	.align		4
        /*0010*/ 	.word	0x00000000
	.align		4
        /*0014*/ 	.word	0xfffffffd
	.align		4
        /*0018*/ 	.word	0x00000000
	.align		4
        /*001c*/ 	.word	0xfffffffc


//--------------------- .text._Z11iterateLiveiPiS_ --------------------------
	.section	.text._Z11iterateLiveiPiS_,"ax",@progbits
	.align	128
        .global         _Z11iterateLiveiPiS_
        .type           _Z11iterateLiveiPiS_,@function
        .size           _Z11iterateLiveiPiS_,(.L_x_4 - _Z11iterateLiveiPiS_)
        .other          _Z11iterateLiveiPiS_,@"STO_CUDA_ENTRY STV_DEFAULT"
_Z11iterateLiveiPiS_:
.text._Z11iterateLiveiPiS_:
[----:B------:R-:W-:Y:S01]  /*0000*/  LDC R1, c[0x0][0x37c] ;  /* 0x0000df00ff017b82 */ /* 0x000fe20000000800 */
[----:B------:R-:W0:Y:S01]  /*0010*/  S2R R0, SR_CTAID.X ;  /* 0x0000000000007919 */ /* 0x000e220000002500 */
[----:B------:R-:W1:Y:S06]  /*0020*/  LDCU UR4, c[0x0][0x364] ;  /* 0x00006c80ff0477ac */ /* 0x000e6c0008000800 */
[----:B------:R-:W2:Y:S01]  /*0030*/  LDC R11, c[0x0][0x380] ;  /* 0x0000e000ff0b7b82 */ /* 0x000ea20000000800 */
[----:B------:R-:W0:Y:S01]  /*0040*/  S2R R5, SR_TID.X ;  /* 0x0000000000057919 */ /* 0x000e220000002100 */
[----:B------:R-:W0:Y:S01]  /*0050*/  LDCU UR5, c[0x0][0x360] ;  /* 0x00006c00ff0577ac */ /* 0x000e220008000800 */
[----:B------:R-:W1:Y:S01]  /*0060*/  S2R R3, SR_CTAID.Y ;  /* 0x0000000000037919 */ /* 0x000e620000002600 */
[----:B------:R-:W1:Y:S01]  /*0070*/  S2R R4, SR_TID.Y ;  /* 0x0000000000047919 */ /* 0x000e620000002200 */
[----:B0-----:R-:W-:-:S04]  /*0080*/  IMAD R0, R0, UR5, R5 ;  /* 0x0000000500007c24 */ /* 0x001fc8000f8e0205 */
[----:B------:R-:W-:Y:S02]  /*0090*/  VIADD R2, R0, 0x1 ;  /* 0x0000000100027836 */ /* 0x000fe40000000000 */
[----:B-1----:R-:W-:-:S03]  /*00a0*/  IMAD R0, R3, UR4, R4 ;  /* 0x0000000403007c24 */ /* 0x002fc6000f8e0204 */
[----:B--2---:R-:W-:Y:S01]  /*00b0*/  ISETP.GT.AND P0, PT, R2, R11, PT ;  /* 0x0000000b0200720c */ /* 0x004fe20003f04270 */
[----:B------:R-:W-:-:S03]  /*00c0*/  VIADD R3, R11, 0x2 ;  /* 0x000000020b037836 */ /* 0x000fc60000000000 */
[----:B------:R-:W-:-:S13]  /*00d0*/  ISETP.GE.OR P0, PT, R0, R11, P0 ;  /* 0x0000000b0000720c */ /* 0x000fda0000706670 */
[----:B------:R-:W-:Y:S05]  /*00e0*/  @P0 EXIT ;  /* 0x000000000000094d */ /* 0x000fea0003800000 */
[----:B------:R-:W0:Y:S01]  /*00f0*/  LDCU.64 UR6, c[0x0][0x388] ;  /* 0x00007100ff0677ac */ /* 0x000e220008000a00 */
[----:B------:R-:W-:Y:S01]  /*0100*/  IMAD R3, R0, R3, R3 ;  /* 0x0000000300037224 */ /* 0x000fe200078e0203 */
[----:B------:R-:W1:Y:S03]  /*0110*/  LDCU.64 UR4, c[0x0][0x358] ;  /* 0x00006b00ff0477ac */ /* 0x000e660008000a00 */
[----:B------:R-:W-:Y:S01]  /*0120*/  IMAD.IADD R0, R2, 0x1, R3 ;  /* 0x0000000102007824 */ /* 0x000fe200078e0203 */
[----:B------:R-:W-:-:S04]  /*0130*/  SHF.R.S32.HI R2, RZ, 0x1f, R11 ;  /* 0x0000001fff027819 */ /* 0x000fc8000001140b */
[----:B------:R-:W-:Y:S02]  /*0140*/  SHF.R.S32.HI R3, RZ, 0x1f, R0 ;  /* 0x0000001fff037819 */ /* 0x000fe40000011400 */
[CC--:B------:R-:W-:Y:S02]  /*0150*/  IADD3 R4, P0, PT, R0.reuse, -R11.reuse, RZ ;  /* 0x8000000b00047210 */ /* 0x0c0fe40007f1e0ff */
[----:B------:R-:W-:Y:S01]  /*0160*/  IADD3 R7, P1, PT, R0, R11, RZ ;  /* 0x0000000b00077210 */ /* 0x000fe20007f3e0ff */
[----:B------:R-:W-:-:S04]  /*0170*/  IMAD.WIDE R10, R11, 0x4, RZ ;  /* 0x000000040b0a7825 */ /* 0x000fc800078e02ff */
[C-C-:B------:R-:W-:Y:S01]  /*0180*/  IMAD.X R5, R3.reuse, 0x1, ~R2.reuse, P0 ;  /* 0x0000000103057824 */ /* 0x140fe200000e0e02 */
[C---:B0-----:R-:W-:Y:S01]  /*0190*/  LEA R8, P0, R4.reuse, UR6, 0x2 ;  /* 0x0000000604087c11 */ /* 0x041fe2000f8010ff */
[----:B------:R-:W-:Y:S01]  /*01a0*/  IMAD.X R2, R3, 0x1, R2, P1 ;  /* 0x0000000103027824 */ /* 0x000fe200008e0602 */
[C---:B------:R-:W-:Y:S02]  /*01b0*/  LEA R6, P1, R7.reuse, UR6, 0x2 ;  /* 0x0000000607067c11 */ /* 0x040fe4000f8210ff */
[----:B------:R-:W-:Y:S02]  /*01c0*/  LEA.HI.X R9, R4, UR7, R5, 0x2, P0 ;  /* 0x0000000704097c11 */ /* 0x000fe400080f1405 */
[C---:B------:R-:W-:Y:S02]  /*01d0*/  IADD3 R4, P0, PT, R10.reuse, R8, RZ ;  /* 0x000000080a047210 */ /* 0x040fe40007f1e0ff */
[----:B------:R-:W-:Y:S01]  /*01e0*/  LOP3.LUT R13, R10, 0xfffffffc, RZ, 0x3c, !PT ;  /* 0xfffffffc0a0d7812 */ /* 0x000fe200078e3cff */
[----:B-1----:R-:W2:Y:S01]  /*01f0*/  LDG.E R17, desc[UR4][R8.64+-0xc] ;  /* 0xfffff40408117981 */ /* 0x002ea2000c1e1900 */
[----:B------:R-:W-:Y:S01]  /*0200*/  LEA.HI.X R7, R7, UR7, R2, 0x2, P1 ;  /* 0x0000000707077c11 */ /* 0x000fe200088f1402 */
[----:B------:R-:W-:Y:S01]  /*0210*/  IMAD.X R5, R11, 0x1, R9, P0 ;  /* 0x000000010b057824 */ /* 0x000fe200000e0609 */
[----:B------:R-:W-:-:S02]  /*0220*/  LOP3.LUT R11, RZ, R11, RZ, 0x33, !PT ;  /* 0x0000000bff0b7212 */ /* 0x000fc400078e33ff */
[----:B------:R-:W-:Y:S01]  /*0230*/  IADD3 R10, P0, PT, R13, R4, RZ ;  /* 0x000000040d0a7210 */ /* 0x000fe20007f1e0ff */
[----:B------:R-:W3:Y:S04]  /*0240*/  LDG.E R12, desc[UR4][R6.64+0x8] ;  /* 0x00000804060c7981 */ /* 0x000ee8000c1e1900 */
[----:B------:R-:W3:Y:S01]  /*0250*/  LDG.E R13, desc[UR4][R8.64+-0x8] ;  /* 0xfffff804080d7981 */ /* 0x000ee2000c1e1900 */
[----:B------:R-:W-:-:S03]  /*0260*/  IMAD.X R11, R11, 0x1, R5, P0 ;  /* 0x000000010b0b7824 */ /* 0x000fc600000e0605 */
[----:B------:R-:W3:Y:S04]  /*0270*/  LDG.E R14, desc[UR4][R4.64+0x4] ;  /* 0x00000404040e7981 */ /* 0x000ee8000c1e1900 */
[----:B------:R-:W4:Y:S04]  /*0280*/  LDG.E R16, desc[UR4][R6.64+0xc] ;  /* 0x00000c0406107981 */ /* 0x000f28000c1e1900 */
[----:B------:R-:W4:Y:S04]  /*0290*/  LDG.E R15, desc[UR4][R4.64+-0x4] ;  /* 0xfffffc04040f7981 */ /* 0x000f28000c1e1900 */
[----:B------:R-:W2:Y:S04]  /*02a0*/  LDG.E R10, desc[UR4][R10.64] ;  /* 0x000000040a0a7981 */ /* 0x000ea8000c1e1900 */
[----:B------:R-:W5:Y:S04]  /*02b0*/  LDG.E R19, desc[UR4][R6.64+0x4] ;  /* 0x0000040406137981 */ /* 0x000f68000c1e1900 */
[----:B------:R-:W5:Y:S01]  /*02c0*/  LDG.E R2, desc[UR4][R4.64] ;  /* 0x0000000404027981 */ /* 0x000f62000c1e1900 */
[----:B---3--:R-:W-:-:S04]  /*02d0*/  IADD3 R12, PT, PT, R14, R13, R12 ;  /* 0x0000000d0e0c7210 */ /* 0x008fc80007ffe00c */
[----:B----4-:R-:W-:-:S04]  /*02e0*/  IADD3 R12, PT, PT, R16, R12, R15 ;  /* 0x0000000c100c7210 */ /* 0x010fc80007ffe00f */
[----:B--2---:R-:W-:-:S05]  /*02f0*/  IADD3 R12, PT, PT, R10, R12, R17 ;  /* 0x0000000c0a0c7210 */ /* 0x004fca0007ffe011 */
[----:B-----5:R-:W-:-:S05]  /*0300*/  IMAD.IADD R12, R12, 0x1, R19 ;  /* 0x000000010c0c7824 */ /* 0x020fca00078e0213 */
[----:B------:R-:W-:-:S04]  /*0310*/  ISETP.GT.AND P0, PT, R12, 0x1, PT ;  /* 0x000000010c00780c */ /* 0x000fc80003f04270 */
[----:B------:R-:W-:-:S13]  /*0320*/  ISETP.NE.OR P0, PT, R2, 0x1, P0 ;  /* 0x000000010200780c */ /* 0x000fda0000705670 */
[----:B------:R-:W0:Y:S02]  /*0330*/  @!P0 LDC.64 R14, c[0x0][0x390] ;  /* 0x0000e400ff0e8b82 */ /* 0x000e240000000a00 */
[----:B0-----:R-:W-:-:S04]  /*0340*/  @!P0 LEA R8, P1, R0, R14, 0x2 ;  /* 0x0000000e00088211 */ /* 0x001fc800078210ff */
[----:B------:R-:W-:-:S05]  /*0350*/  @!P0 LEA.HI.X R9, R0, R15, R3, 0x2, P1 ;  /* 0x0000000f00098211 */ /* 0x000fca00008f1403 */
[----:B------:R0:W-:Y:S01]  /*0360*/  @!P0 STG.E desc[UR4][R8.64], RZ ;  /* 0x000000ff08008986 */ /* 0x0001e2000c101904 */
[----:B------:R-:W-:Y:S05]  /*0370*/  @!P0 EXIT ;  /* 0x000000000000894d */ /* 0x000fea0003800000 */
[----:B------:R-:W-:Y:S01]  /*0380*/  ISETP.NE.AND P0, PT, R2, RZ, PT ;  /* 0x000000ff0200720c */ /* 0x000fe20003f05270 */
[----:B------:R-:W-:-:S12]  /*0390*/  BSSY.RECONVERGENT B0, `(.L_x_0) ;  /* 0x000001a000007945 */ /* 0x000fd80003800200 */
[----:B------:R-:W-:Y:S05]  /*03a0*/  @!P0 BRA `(.L_x_1) ;  /* 0x0000000000448947 */ /* 0x000fea0003800000 */
[----:B------:R-:W-:-:S13]  /*03b0*/  ISETP.NE.AND P0, PT, R2, 0x1, PT ;  /* 0x000000010200780c */ /* 0x000fda0003f05270 */
[----:B------:R-:W-:Y:S05]  /*03c0*/  @P0 BRA `(.L_x_2) ;  /* 0x0000000000580947 */ /* 0x000fea0003800000 */
[----:B------:R-:W-:-:S04]  /*03d0*/  LOP3.LUT R4, R12, 0xfffffffe, RZ, 0xc0, !PT ;  /* 0xfffffffe0c047812 */ /* 0x000fc800078ec0ff */
[----:B------:R-:W-:-:S13]  /*03e0*/  ISETP.NE.AND P0, PT, R4, 0x2, PT ;  /* 0x000000020400780c */ /* 0x000fda0003f05270 */
[----:B------:R-:W1:Y:S01]  /*03f0*/  @!P0 LDC.64 R4, c[0x0][0x390] ;  /* 0x0000e400ff048b82 */ /* 0x000e620000000a00 */
[----:B------:R-:W-:Y:S01]  /*0400*/  @!P0 IMAD.MOV.U32 R7, RZ, RZ, 0x1 ;  /* 0x00000001ff078424 */ /* 0x000fe200078e00ff */
[----:B-1----:R-:W-:-:S04]  /*0410*/  @!P0 LEA R4, P1, R0, R4, 0x2 ;  /* 0x0000000400048211 */ /* 0x002fc800078210ff */
[----:B------:R-:W-:-:S05]  /*0420*/  @!P0 LEA.HI.X R5, R0, R5, R3, 0x2, P1 ;  /* 0x0000000500058211 */ /* 0x000fca00008f1403 */
[----:B------:R1:W-:Y:S01]  /*0430*/  @!P0 STG.E desc[UR4][R4.64], R7 ;  /* 0x0000000704008986 */ /* 0x0003e2000c101904 */
[----:B------:R-:W-:Y:S05]  /*0440*/  @!P0 EXIT ;  /* 0x000000000000894d */ /* 0x000fea0003800000 */
[----:B------:R-:W-:-:S13]  /*0450*/  ISETP.GE.AND P0, PT, R12, 0x4, PT ;  /* 0x000000040c00780c */ /* 0x000fda0003f06270 */
[----:B------:R-:W-:Y:S05]  /*0460*/  @!P0 BRA `(.L_x_2) ;  /* 0x0000000000308947 */ /* 0x000fea0003800000 */
[----:B------:R-:W2:Y:S02]  /*0470*/  LDCU.64 UR6, c[0x0][0x390] ;  /* 0x00007200ff0677ac */ /* 0x000ea40008000a00 */
[----:B--2---:R-:W-:-:S04]  /*0480*/  LEA R2, P0, R0, UR6, 0x2 ;  /* 0x0000000600027c11 */ /* 0x004fc8000f8010ff */
[----:B------:R-:W-:-:S05]  /*0490*/  LEA.HI.X R3, R0, UR7, R3, 0x2, P0 ;  /* 0x0000000700037c11 */ /* 0x000fca00080f1403 */
[----:B------:R-:W-:Y:S01]  /*04a0*/  STG.E desc[UR4][R2.64], RZ ;  /* 0x000000ff02007986 */ /* 0x000fe2000c101904 */
[----:B------:R-:W-:Y:S05]  /*04b0*/  EXIT ;  /* 0x000000000000794d */ /* 0x000fea0003800000 */
.L_x_1:
[----:B------:R-:W-:-:S13]  /*04c0*/  ISETP.NE.AND P0, PT, R12, 0x3, PT ;  /* 0x000000030c00780c */ /* 0x000fda0003f05270 */
[----:B------:R-:W1:Y:S01]  /*04d0*/  @!P0 LDC.64 R4, c[0x0][0x390] ;  /* 0x0000e400ff048b82 */ /* 0x000e620000000a00 */
[----:B------:R-:W-:Y:S01]  /*04e0*/  @!P0 IMAD.MOV.U32 R7, RZ, RZ, 0x1 ;  /* 0x00000001ff078424 */ /* 0x000fe200078e00ff */
[----:B-1----:R-:W-:-:S04]  /*04f0*/  @!P0 LEA R4, P1, R0, R4, 0x2 ;  /* 0x0000000400048211 */ /* 0x002fc800078210ff */
[----:B------:R-:W-:-:S05]  /*0500*/  @!P0 LEA.HI.X R5, R0, R5, R3, 0x2, P1 ;  /* 0x0000000500058211 */ /* 0x000fca00008f1403 */
[----:B------:R2:W-:Y:S01]  /*0510*/  @!P0 STG.E desc[UR4][R4.64], R7 ;  /* 0x0000000704008986 */ /* 0x0005e2000c101904 */
[----:B------:R-:W-:Y:S05]  /*0520*/  @!P0 EXIT ;  /* 0x000000000000894d */ /* 0x000fea0003800000 */
.L_x_2:
[----:B------:R-:W-:Y:S05]  /*0530*/  BSYNC.RECONVERGENT B0 ;  /* 0x0000000000007941 */ /* 0x000fea0003800200 */
.L_x_0:
[----:B------:R-:W1:Y:S02]  /*0540*/  LDCU.64 UR6, c[0x0][0x390] ;  /* 0x00007200ff0677ac */ /* 0x000e640008000a00 */
[----:B-12---:R-:W-:-:S04]  /*0550*/  LEA R4, P0, R0, UR6, 0x2 ;  /* 0x0000000600047c11 */ /* 0x006fc8000f8010ff */
[----:B------:R-:W-:-:S05]  /*0560*/  LEA.HI.X R5, R0, UR7, R3, 0x2, P0 ;  /* 0x0000000700057c11 */ /* 0x000fca00080f1403 */
[----:B------:R-:W-:Y:S01]  /*0570*/  STG.E desc[UR4][R4.64], R2 ;  /* 0x0000000204007986 */ /* 0x000fe2000c101904 */
[----:B------:R-:W-:Y:S05]  /*0580*/  EXIT ;  /* 0x000000000000794d */ /* 0x000fea0003800000 */
.L_x_3:
[----:B------:R-:W-:-:S00]  /*0590*/  BRA `(.L_x_3) ;  /* 0xfffffffc00fc7947 */ /* 0x000fc0000383ffff */
[----:B------:R-:W-:-:S00]  /*05a0*/  NOP ;  /* 0x0000000000007918 */ /* 0x000fc00000000000 */
        /* <DEDUP_REMOVED lines=13> */
.L_x_4:


//--------------------- .nv.shared.reserved.0     --------------------------
	.section	.nv.shared.reserved.0,"aw",@nobits
	.weak		__nv_reservedSMEM_offset_0_alias
	.size		__nv_reservedSMEM_offset_0_alias, 0, 64
	.other		__nv_reservedSMEM_offset_0_alias,@"STO_CUDA_RESERVED_SHARED STV_DEFAULT"
__nv_reservedSMEM_offset_0_alias:
	.zero		0
	.zero		64


//--------------------- .nv.constant0._Z11iterateLiveiPiS_ --------------------------
	.section	.nv.constant0._Z11iterateLiveiPiS_,"a",@progbits
	.sectionflags	@""
	.align	4
.nv.constant0._Z11iterateLiveiPiS_:
	.zero		920


//--------------------- SYMBOLS --------------------------

	.type		.nv.reservedSmem.offset0,@object
	.size		.nv.reservedSmem.offset0,0x4
